//
// Generated by NVIDIA NVVM Compiler
//
// Compiler Build ID: CL-36424714
// Cuda compilation tools, release 13.0, V13.0.88
// Based on NVVM 20.0.0
//

.version 9.0
.target sm_100
.address_size 64

	// .globl	_Z18kernel_histgram_01PhiPj

.visible .entry _Z18kernel_histgram_01PhiPj(
	.param .u64 .ptr .align 1 _Z18kernel_histgram_01PhiPj_param_0,
	.param .u32 _Z18kernel_histgram_01PhiPj_param_1,
	.param .u64 .ptr .align 1 _Z18kernel_histgram_01PhiPj_param_2
)
{
	.reg .pred 	%p<2>;
	.reg .b32 	%r<14>;
	.reg .b64 	%rd<9>;

	ld.param.u64 	%rd1, [_Z18kernel_histgram_01PhiPj_param_0];
	ld.param.u32 	%r2, [_Z18kernel_histgram_01PhiPj_param_1];
	ld.param.u64 	%rd2, [_Z18kernel_histgram_01PhiPj_param_2];
	mov.u32 	%r3, %ctaid.x;
	mov.u32 	%r4, %ntid.x;
	mov.u32 	%r5, %tid.x;
	mov.u32 	%r6, %ctaid.y;
	mov.u32 	%r7, %ntid.y;
	mov.u32 	%r8, %tid.y;
	mad.lo.s32 	%r9, %r6, %r7, %r8;
	mov.u32 	%r10, %nctaid.x;
	mad.lo.s32 	%r11, %r9, %r10, %r3;
	mad.lo.s32 	%r1, %r11, %r4, %r5;
	setp.ge.s32 	%p1, %r1, %r2;
	@%p1 bra 	$L__BB0_2;
	cvta.to.global.u64 	%rd3, %rd1;
	cvta.to.global.u64 	%rd4, %rd2;
	cvt.s64.s32 	%rd5, %r1;
	add.s64 	%rd6, %rd3, %rd5;
	ld.global.u8 	%r12, [%rd6];
	mul.wide.u32 	%rd7, %r12, 4;
	add.s64 	%rd8, %rd4, %rd7;
	atom.global.add.u32 	%r13, [%rd8], 1;
$L__BB0_2:
	ret;

}


// ===== COMPILED SASS (sm_100) =====

	.target	sm_100

	.elftype	@"ET_EXEC"


//--------------------- .note.nv.tkinfo           --------------------------
	.section	.note.nv.tkinfo,"",@"SHT_NOTE"
	.sectionflags	@"SHF_NOTE_NV_TKINFO"
	.tkinfo
        /*0018*/ 	.word	0x00000002
        /*0030*/ 	.string	""
        /*0030*/ 	.string	"ptxas"
        /*0030*/ 	.string	"Cuda compilation tools, release 13.0, V13.0.88"
        /*0030*/ 	.string	"Build cuda_13.0.r13.0/compiler.36424714_0"
        /*0030*/ 	.string	"-arch sm_100 -m 64 "



//--------------------- .note.nv.cuinfo           --------------------------
	.section	.note.nv.cuinfo,"",@"SHT_NOTE"
	.sectionflags	@"SHF_NOTE_NV_CUINFO"
        /*0018*/ 	.short	0x0002
        /*001a*/ 	.short	0x0064
        /*001c*/ 	.short	0x0082
	.zero		2


//--------------------- .nv.info                  --------------------------
	.section	.nv.info,"",@"SHT_CUDA_INFO"
	.align	4


	//----- nvinfo : EIATTR_REGCOUNT
	.align		4
        /*0000*/ 	.byte	0x04, 0x2f
        /*0002*/ 	.short	(.L_1 - .L_0)
	.align		4
.L_0:
        /*0004*/ 	.word	index@(_Z18kernel_histgram_01PhiPj)
        /*0008*/ 	.word	0x0000000a


	//----- nvinfo : EIATTR_FRAME_SIZE
	.align		4
.L_1:
        /*000c*/ 	.byte	0x04, 0x11
        /*000e*/ 	.short	(.L_3 - .L_2)
	.align		4
.L_2:
        /*0010*/ 	.word	index@(_Z18kernel_histgram_01PhiPj)
        /*0014*/ 	.word	0x00000000


	//----- nvinfo : EIATTR_MIN_STACK_SIZE
	.align		4
.L_3:
        /*0018*/ 	.byte	0x04, 0x12
        /*001a*/ 	.short	(.L_5 - .L_4)
	.align		4
.L_4:
        /*001c*/ 	.word	index@(_Z18kernel_histgram_01PhiPj)
        /*0020*/ 	.word	0x00000000
.L_5:


//--------------------- .nv.compat                --------------------------
	.section	.nv.compat,"",@"SHT_CUDA_COMPAT_INFO"
	.align	4
        /*0000*/ 	.byte	0x02, 0x09, 0x00, 0x00, 0x02, 0x02, 0x01, 0x00, 0x02, 0x05, 0x05, 0x00, 0x03, 0x07, 0x01, 0x01
        /*0010*/ 	.byte	0x02, 0x03, 0x00, 0x00, 0x02, 0x06, 0x01, 0x00, 0x04, 0x0b, 0x08, 0x00, 0x09, 0x00, 0x00, 0x00
        /*0020*/ 	.byte	0x00, 0x00, 0x00, 0x00


//--------------------- .nv.info._Z18kernel_histgram_01PhiPj --------------------------
	.section	.nv.info._Z18kernel_histgram_01PhiPj,"",@"SHT_CUDA_INFO"
	.sectionflags	@""
	.align	4


	//----- nvinfo : EIATTR_CUDA_API_VERSION
	.align		4
        /*0000*/ 	.byte	0x04, 0x37
        /*0002*/ 	.short	(.L_7 - .L_6)
.L_6:
        /*0004*/ 	.word	0x00000082


	//----- nvinfo : EIATTR_KPARAM_INFO
	.align		4
.L_7:
        /*0008*/ 	.byte	0x04, 0x17
        /*000a*/ 	.short	(.L_9 - .L_8)
.L_8:
        /*000c*/ 	.word	0x00000000
        /*0010*/ 	.short	0x0002
        /*0012*/ 	.short	0x0010
        /*0014*/ 	.byte	0x00, 0xf5, 0x21, 0x00


	//----- nvinfo : EIATTR_KPARAM_INFO
	.align		4
.L_9:
        /*0018*/ 	.byte	0x04, 0x17
        /*001a*/ 	.short	(.L_11 - .L_10)
.L_10:
        /*001c*/ 	.word	0x00000000
        /*0020*/ 	.short	0x0001
        /*0022*/ 	.short	0x0008
        /*0024*/ 	.byte	0x00, 0xf0, 0x11, 0x00


	//----- nvinfo : EIATTR_KPARAM_INFO
	.align		4
.L_11:
        /*0028*/ 	.byte	0x04, 0x17
        /*002a*/ 	.short	(.L_13 - .L_12)
.L_12:
        /*002c*/ 	.word	0x00000000
        /*0030*/ 	.short	0x0000
        /*0032*/ 	.short	0x0000
        /*0034*/ 	.byte	0x00, 0xf5, 0x21, 0x00


	//----- nvinfo : EIATTR_SPARSE_MMA_MASK
	.align		4
.L_13:
        /*0038*/ 	.byte	0x03, 0x50
        /*003a*/ 	.short	0x0000


	//----- nvinfo : EIATTR_MAXREG_COUNT
	.align		4
        /*003c*/ 	.byte	0x03, 0x1b
        /*003e*/ 	.short	0x00ff


	//----- nvinfo : EIATTR_MERCURY_ISA_VERSION
	.align		4
        /*0040*/ 	.byte	0x03, 0x5f
        /*0042*/ 	.short	0x0101


	//----- nvinfo : EIATTR_VRC_CTA_INIT_COUNT
	.align		4
        /*0044*/ 	.byte	0x02, 0x4a
	.zero		1
	.zero		1


	//----- nvinfo : EIATTR_EXIT_INSTR_OFFSETS
	.align		4
        /*0048*/ 	.byte	0x04, 0x1c
        /*004a*/ 	.short	(.L_15 - .L_14)


	//   ....[0]....
.L_14:
        /*004c*/ 	.word	0x000000d0


	//   ....[1]....
        /*0050*/ 	.word	0x00000170


	//----- nvinfo : EIATTR_CBANK_PARAM_SIZE
	.align		4
.L_15:
        /*0054*/ 	.byte	0x03, 0x19
        /*0056*/ 	.short	0x0018


	//----- nvinfo : EIATTR_PARAM_CBANK
	.align		4
        /*0058*/ 	.byte	0x04, 0x0a
        /*005a*/ 	.short	(.L_17 - .L_16)
	.align		4
.L_16:
        /*005c*/ 	.word	index@(.nv.constant0._Z18kernel_histgram_01PhiPj)
        /*0060*/ 	.short	0x0380
        /*0062*/ 	.short	0x0018


	//----- nvinfo : EIATTR_SW_WAR
	.align		4
.L_17:
        /*0064*/ 	.byte	0x04, 0x36
        /*0066*/ 	.short	(.L_19 - .L_18)
.L_18:
        /*0068*/ 	.word	0x00000008
.L_19:


//--------------------- .nv.callgraph             --------------------------
	.section	.nv.callgraph,"",@"SHT_CUDA_CALLGRAPH"
	.align	4
	.sectionentsize	8
	.align		4
        /*0000*/ 	.word	0x00000000
	.align		4
        /*0004*/ 	.word	0xffffffff
	.align		4
        /*0008*/ 	.word	0x00000000
	.align		4
        /*000c*/ 	.word	0xfffffffe
	.align		4
        /*0010*/ 	.word	0x00000000
	.align		4
        /*0014*/ 	.word	0xfffffffd
	.align		4
        /*0018*/ 	.word	0x00000000
	.align		4
        /*001c*/ 	.word	0xfffffffc


//--------------------- .text._Z18kernel_histgram_01PhiPj --------------------------
	.section	.text._Z18kernel_histgram_01PhiPj,"ax",@progbits
	.align	128
        .global         _Z18kernel_histgram_01PhiPj
        .type           _Z18kernel_histgram_01PhiPj,@function
        .size           _Z18kernel_histgram_01PhiPj,(.L_x_1 - _Z18kernel_histgram_01PhiPj)
        .other          _Z18kernel_histgram_01PhiPj,@"STO_CUDA_ENTRY STV_DEFAULT"
_Z18kernel_histgram_01PhiPj:
.text._Z18kernel_histgram_01PhiPj:
[----:B------:R-:W-:Y:S01]  /*0000*/  LDC R1, c[0x0][0x37c] ;  /* 0x0000df00ff017b82 */ /* 0x000fe20000000800 */
[----:B------:R-:W0:Y:S01]  /*0010*/  S2R R5, SR_TID.Y ;  /* 0x0000000000057919 */ /* 0x000e220000002200 */
[----:B------:R-:W1:Y:S06]  /*0020*/  LDCU UR5, c[0x0][0x360] ;  /* 0x00006c00ff0577ac */ /* 0x000e6c0008000800 */
[----:B------:R-:W0:Y:S01]  /*0030*/  S2UR UR6, SR_CTAID.Y ;  /* 0x00000000000679c3 */ /* 0x000e220000002600 */
[----:B------:R-:W1:Y:S01]  /*0040*/  S2R R3, SR_TID.X ;  /* 0x0000000000037919 */ /* 0x000e620000002100 */
[----:B------:R-:W2:Y:S06]  /*0050*/  LDCU UR7, c[0x0][0x388] ;  /* 0x00007100ff0777ac */ /* 0x000eac0008000800 */
[----:B------:R-:W0:Y:S08]  /*0060*/  LDC R0, c[0x0][0x364] ;  /* 0x0000d900ff007b82 */ /* 0x000e300000000800 */
[----:B------:R-:W3:Y:S08]  /*0070*/  S2UR UR4, SR_CTAID.X ;  /* 0x00000000000479c3 */ /* 0x000ef00000002500 */
[----:B------:R-:W3:Y:S01]  /*0080*/  LDC R7, c[0x0][0x370] ;  /* 0x0000dc00ff077b82 */ /* 0x000ee20000000800 */
[----:B0-----:R-:W-:-:S04]  /*0090*/  IMAD R0, R0, UR6, R5 ;  /* 0x0000000600007c24 */ /* 0x001fc8000f8e0205 */
[----:B---3--:R-:W-:-:S04]  /*00a0*/  IMAD R0, R0, R7, UR4 ;  /* 0x0000000400007e24 */ /* 0x008fc8000f8e0207 */
[----:B-1----:R-:W-:-:S05]  /*00b0*/  IMAD R0, R0, UR5, R3 ;  /* 0x0000000500007c24 */ /* 0x002fca000f8e0203 */
[----:B--2---:R-:W-:-:S13]  /*00c0*/  ISETP.GE.AND P0, PT, R0, UR7, PT ;  /* 0x0000000700007c0c */ /* 0x004fda000bf06270 */
[----:B------:R-:W-:Y:S05]  /*00d0*/  @P0 EXIT ;  /* 0x000000000000094d */ /* 0x000fea0003800000 */
[----:B------:R-:W0:Y:S01]  /*00e0*/  LDCU.64 UR6, c[0x0][0x380] ;  /* 0x00007000ff0677ac */ /* 0x000e220008000a00 */
[----:B------:R-:W1:Y:S01]  /*00f0*/  LDC.64 R2, c[0x0][0x390] ;  /* 0x0000e400ff027b82 */ /* 0x000e620000000a00 */
[----:B------:R-:W2:Y:S01]  /*0100*/  LDCU.64 UR4, c[0x0][0x358] ;  /* 0x00006b00ff0477ac */ /* 0x000ea20008000a00 */
[----:B0-----:R-:W-:-:S04]  /*0110*/  IADD3 R4, P0, PT, R0, UR6, RZ ;  /* 0x0000000600047c10 */ /* 0x001fc8000ff1e0ff */
[----:B------:R-:W-:-:S06]  /*0120*/  LEA.HI.X.SX32 R5, R0, UR7, 0x1, P0 ;  /* 0x0000000700057c11 */ /* 0x000fcc00080f0eff */
[----:B--2---:R-:W1:Y:S01]  /*0130*/  LDG.E.U8 R5, desc[UR4][R4.64] ;  /* 0x0000000404057981 */ /* 0x004e62000c1e1100 */
[----:B------:R-:W-:Y:S02]  /*0140*/  HFMA2 R7, -RZ, RZ, 0, 5.9604644775390625e-08 ;  /* 0x00000001ff077431 */ /* 0x000fe400000001ff */
[----:B-1----:R-:W-:-:S05]  /*0150*/  IMAD.WIDE.U32 R2, R5, 0x4, R2 ;  /* 0x0000000405027825 */ /* 0x002fca00078e0002 */
[----:B------:R-:W-:Y:S01]  /*0160*/  REDG.E.ADD.STRONG.GPU desc[UR4][R2.64], R7 ;  /* 0x000000070200798e */ /* 0x000fe2000c12e104 */
[----:B------:R-:W-:Y:S05]  /*0170*/  EXIT ;  /* 0x000000000000794d */ /* 0x000fea0003800000 */
.L_x_0:
[----:B------:R-:W-:-:S00]  /*0180*/  BRA `(.L_x_0) ;  /* 0xfffffffc00fc7947 */ /* 0x000fc0000383ffff */
[----:B------:R-:W-:-:S00]  /*0190*/  NOP ;  /* 0x0000000000007918 */ /* 0x000fc00000000000 */
        /* <DEDUP_REMOVED lines=14> */
.L_x_1:


//--------------------- .nv.shared.reserved.0     --------------------------
	.section	.nv.shared.reserved.0,"aw",@nobits
	.weak		__nv_reservedSMEM_offset_0_alias
	.size		__nv_reservedSMEM_offset_0_alias, 0, 64
	.other		__nv_reservedSMEM_offset_0_alias,@"STO_CUDA_RESERVED_SHARED STV_DEFAULT"
__nv_reservedSMEM_offset_0_alias:
	.zero		0
	.zero		64


//--------------------- .nv.constant0._Z18kernel_histgram_01PhiPj --------------------------
	.section	.nv.constant0._Z18kernel_histgram_01PhiPj,"a",@progbits
	.sectionflags	@""
	.align	4
.nv.constant0._Z18kernel_histgram_01PhiPj:
	.zero		920


//--------------------- SYMBOLS --------------------------

	.type		.nv.reservedSmem.offset0,@object
	.size		.nv.reservedSmem.offset0,0x4
